//
// Generated by NVIDIA NVVM Compiler
//
// Compiler Build ID: CL-36424714
// Cuda compilation tools, release 13.0, V13.0.88
// Based on NVVM 20.0.0
//

.version 9.0
.target sm_100
.address_size 64

	// .globl	_Z7sum_redPdS_m

.visible .entry _Z7sum_redPdS_m(
	.param .u64 .ptr .align 1 _Z7sum_redPdS_m_param_0,
	.param .u64 .ptr .align 1 _Z7sum_redPdS_m_param_1,
	.param .u64 _Z7sum_redPdS_m_param_2
)
{
	.reg .pred 	%p<3>;
	.reg .b32 	%r<3>;
	.reg .b64 	%rd<15>;
	.reg .b64 	%fd<9>;

	ld.param.u64 	%rd6, [_Z7sum_redPdS_m_param_0];
	ld.param.u64 	%rd7, [_Z7sum_redPdS_m_param_1];
	ld.param.u64 	%rd8, [_Z7sum_redPdS_m_param_2];
	mov.u32 	%r1, %tid.x;
	cvt.u64.u32 	%rd1, %r1;
	setp.le.u64 	%p1, %rd8, %rd1;
	mov.f64 	%fd8, 0d0000000000000000;
	@%p1 bra 	$L__BB0_3;
	mov.u32 	%r2, %ntid.x;
	cvt.u64.u32 	%rd2, %r2;
	cvta.to.global.u64 	%rd3, %rd7;
	mov.f64 	%fd8, 0d0000000000000000;
	mov.u64 	%rd14, %rd1;
$L__BB0_2:
	shl.b64 	%rd9, %rd14, 3;
	add.s64 	%rd10, %rd3, %rd9;
	ld.global.f64 	%fd6, [%rd10];
	add.f64 	%fd8, %fd8, %fd6;
	add.s64 	%rd14, %rd14, %rd2;
	setp.lt.u64 	%p2, %rd14, %rd8;
	@%p2 bra 	$L__BB0_2;
$L__BB0_3:
	cvta.to.global.u64 	%rd11, %rd6;
	shl.b64 	%rd12, %rd1, 3;
	add.s64 	%rd13, %rd11, %rd12;
	st.global.f64 	[%rd13], %fd8;
	ret;

}


// ===== COMPILED SASS (sm_100) =====

	.target	sm_100

	.elftype	@"ET_EXEC"


//--------------------- .note.nv.tkinfo           --------------------------
	.section	.note.nv.tkinfo,"",@"SHT_NOTE"
	.sectionflags	@"SHF_NOTE_NV_TKINFO"
	.tkinfo
        /*0018*/ 	.word	0x00000002
        /*0030*/ 	.string	""
        /*0030*/ 	.string	"ptxas"
        /*0030*/ 	.string	"Cuda compilation tools, release 13.0, V13.0.88"
        /*0030*/ 	.string	"Build cuda_13.0.r13.0/compiler.36424714_0"
        /*0030*/ 	.string	"-arch sm_100 -m 64 "



//--------------------- .note.nv.cuinfo           --------------------------
	.section	.note.nv.cuinfo,"",@"SHT_NOTE"
	.sectionflags	@"SHF_NOTE_NV_CUINFO"
        /*0018*/ 	.short	0x0002
        /*001a*/ 	.short	0x0064
        /*001c*/ 	.short	0x0082
	.zero		2


//--------------------- .nv.info                  --------------------------
	.section	.nv.info,"",@"SHT_CUDA_INFO"
	.align	4


	//----- nvinfo : EIATTR_REGCOUNT
	.align		4
        /*0000*/ 	.byte	0x04, 0x2f
        /*0002*/ 	.short	(.L_1 - .L_0)
	.align		4
.L_0:
        /*0004*/ 	.word	index@(_Z7sum_redPdS_m)
        /*0008*/ 	.word	0x0000000b


	//----- nvinfo : EIATTR_FRAME_SIZE
	.align		4
.L_1:
        /*000c*/ 	.byte	0x04, 0x11
        /*000e*/ 	.short	(.L_3 - .L_2)
	.align		4
.L_2:
        /*0010*/ 	.word	index@(_Z7sum_redPdS_m)
        /*0014*/ 	.word	0x00000000


	//----- nvinfo : EIATTR_MIN_STACK_SIZE
	.align		4
.L_3:
        /*0018*/ 	.byte	0x04, 0x12
        /*001a*/ 	.short	(.L_5 - .L_4)
	.align		4
.L_4:
        /*001c*/ 	.word	index@(_Z7sum_redPdS_m)
        /*0020*/ 	.word	0x00000000
.L_5:


//--------------------- .nv.compat                --------------------------
	.section	.nv.compat,"",@"SHT_CUDA_COMPAT_INFO"
	.align	4
        /*0000*/ 	.byte	0x02, 0x09, 0x00, 0x00, 0x02, 0x02, 0x01, 0x00, 0x02, 0x05, 0x05, 0x00, 0x03, 0x07, 0x01, 0x01
        /*0010*/ 	.byte	0x02, 0x03, 0x00, 0x00, 0x02, 0x06, 0x01, 0x00, 0x04, 0x0b, 0x08, 0x00, 0x01, 0x00, 0x00, 0x00
        /*0020*/ 	.byte	0x00, 0x00, 0x00, 0x00


//--------------------- .nv.info._Z7sum_redPdS_m  --------------------------
	.section	.nv.info._Z7sum_redPdS_m,"",@"SHT_CUDA_INFO"
	.sectionflags	@""
	.align	4


	//----- nvinfo : EIATTR_CUDA_API_VERSION
	.align		4
        /*0000*/ 	.byte	0x04, 0x37
        /*0002*/ 	.short	(.L_7 - .L_6)
.L_6:
        /*0004*/ 	.word	0x00000082


	//----- nvinfo : EIATTR_KPARAM_INFO
	.align		4
.L_7:
        /*0008*/ 	.byte	0x04, 0x17
        /*000a*/ 	.short	(.L_9 - .L_8)
.L_8:
        /*000c*/ 	.word	0x00000000
        /*0010*/ 	.short	0x0002
        /*0012*/ 	.short	0x0010
        /*0014*/ 	.byte	0x00, 0xf0, 0x21, 0x00


	//----- nvinfo : EIATTR_KPARAM_INFO
	.align		4
.L_9:
        /*0018*/ 	.byte	0x04, 0x17
        /*001a*/ 	.short	(.L_11 - .L_10)
.L_10:
        /*001c*/ 	.word	0x00000000
        /*0020*/ 	.short	0x0001
        /*0022*/ 	.short	0x0008
        /*0024*/ 	.byte	0x00, 0xf5, 0x21, 0x00


	//----- nvinfo : EIATTR_KPARAM_INFO
	.align		4
.L_11:
        /*0028*/ 	.byte	0x04, 0x17
        /*002a*/ 	.short	(.L_13 - .L_12)
.L_12:
        /*002c*/ 	.word	0x00000000
        /*0030*/ 	.short	0x0000
        /*0032*/ 	.short	0x0000
        /*0034*/ 	.byte	0x00, 0xf5, 0x21, 0x00


	//----- nvinfo : EIATTR_SPARSE_MMA_MASK
	.align		4
.L_13:
        /*0038*/ 	.byte	0x03, 0x50
        /*003a*/ 	.short	0x0000


	//----- nvinfo : EIATTR_MAXREG_COUNT
	.align		4
        /*003c*/ 	.byte	0x03, 0x1b
        /*003e*/ 	.short	0x00ff


	//----- nvinfo : EIATTR_MERCURY_ISA_VERSION
	.align		4
        /*0040*/ 	.byte	0x03, 0x5f
        /*0042*/ 	.short	0x0101


	//----- nvinfo : EIATTR_VRC_CTA_INIT_COUNT
	.align		4
        /*0044*/ 	.byte	0x02, 0x4a
	.zero		1
	.zero		1


	//----- nvinfo : EIATTR_EXIT_INSTR_OFFSETS
	.align		4
        /*0048*/ 	.byte	0x04, 0x1c
        /*004a*/ 	.short	(.L_15 - .L_14)


	//   ....[0]....
.L_14:
        /*004c*/ 	.word	0x000001c0


	//----- nvinfo : EIATTR_CRS_STACK_SIZE
	.align		4
.L_15:
        /*0050*/ 	.byte	0x04, 0x1e
        /*0052*/ 	.short	(.L_17 - .L_16)
.L_16:
        /*0054*/ 	.word	0x00000000


	//----- nvinfo : EIATTR_CBANK_PARAM_SIZE
	.align		4
.L_17:
        /*0058*/ 	.byte	0x03, 0x19
        /*005a*/ 	.short	0x0018


	//----- nvinfo : EIATTR_PARAM_CBANK
	.align		4
        /*005c*/ 	.byte	0x04, 0x0a
        /*005e*/ 	.short	(.L_19 - .L_18)
	.align		4
.L_18:
        /*0060*/ 	.word	index@(.nv.constant0._Z7sum_redPdS_m)
        /*0064*/ 	.short	0x0380
        /*0066*/ 	.short	0x0018


	//----- nvinfo : EIATTR_SW_WAR
	.align		4
.L_19:
        /*0068*/ 	.byte	0x04, 0x36
        /*006a*/ 	.short	(.L_21 - .L_20)
.L_20:
        /*006c*/ 	.word	0x00000008
.L_21:


//--------------------- .nv.callgraph             --------------------------
	.section	.nv.callgraph,"",@"SHT_CUDA_CALLGRAPH"
	.align	4
	.sectionentsize	8
	.align		4
        /*0000*/ 	.word	0x00000000
	.align		4
        /*0004*/ 	.word	0xffffffff
	.align		4
        /*0008*/ 	.word	0x00000000
	.align		4
        /*000c*/ 	.word	0xfffffffe
	.align		4
        /*0010*/ 	.word	0x00000000
	.align		4
        /*0014*/ 	.word	0xfffffffd
	.align		4
        /*0018*/ 	.word	0x00000000
	.align		4
        /*001c*/ 	.word	0xfffffffc


//--------------------- .text._Z7sum_redPdS_m     --------------------------
	.section	.text._Z7sum_redPdS_m,"ax",@progbits
	.align	128
        .global         _Z7sum_redPdS_m
        .type           _Z7sum_redPdS_m,@function
        .size           _Z7sum_redPdS_m,(.L_x_4 - _Z7sum_redPdS_m)
        .other          _Z7sum_redPdS_m,@"STO_CUDA_ENTRY STV_DEFAULT"
_Z7sum_redPdS_m:
.text._Z7sum_redPdS_m:
[----:B------:R-:W-:Y:S01]  /*0000*/  LDC R1, c[0x0][0x37c] ;  /* 0x0000df00ff017b82 */ /* 0x000fe20000000800 */
[----:B------:R-:W0:Y:S01]  /*0010*/  S2R R0, SR_TID.X ;  /* 0x0000000000007919 */ /* 0x000e220000002100 */
[----:B------:R-:W0:Y:S01]  /*0020*/  LDCU.64 UR6, c[0x0][0x390] ;  /* 0x00007200ff0677ac */ /* 0x000e220008000a00 */
[----:B------:R-:W-:Y:S01]  /*0030*/  BSSY.RECONVERGENT B0, `(.L_x_0) ;  /* 0x0000014000007945 */ /* 0x000fe20003800200 */
[----:B------:R-:W-:Y:S01]  /*0040*/  CS2R R2, SRZ ;  /* 0x0000000000027805 */ /* 0x000fe2000001ff00 */
[----:B------:R-:W1:Y:S01]  /*0050*/  LDCU.64 UR4, c[0x0][0x358] ;  /* 0x00006b00ff0477ac */ /* 0x000e620008000a00 */
[----:B------:R-:W2:Y:S01]  /*0060*/  LDCU.64 UR8, c[0x0][0x388] ;  /* 0x00007100ff0877ac */ /* 0x000ea20008000a00 */
[----:B0-----:R-:W-:-:S04]  /*0070*/  ISETP.GE.U32.AND P0, PT, R0, UR6, PT ;  /* 0x0000000600007c0c */ /* 0x001fc8000bf06070 */
[----:B------:R-:W-:-:S13]  /*0080*/  ISETP.GE.U32.AND.EX P0, PT, RZ, UR7, PT, P0 ;  /* 0x00000007ff007c0c */ /* 0x000fda000bf06100 */
[----:B-12---:R-:W-:Y:S05]  /*0090*/  @P0 BRA `(.L_x_1) ;  /* 0x0000000000340947 */ /* 0x006fea0003800000 */
[----:B------:R-:W0:Y:S01]  /*00a0*/  LDC R6, c[0x0][0x360] ;  /* 0x0000d800ff067b82 */ /* 0x000e220000000800 */
[----:B------:R-:W-:Y:S01]  /*00b0*/  IMAD.MOV.U32 R7, RZ, RZ, R0 ;  /* 0x000000ffff077224 */ /* 0x000fe200078e0000 */
[----:B------:R-:W-:Y:S01]  /*00c0*/  CS2R R2, SRZ ;  /* 0x0000000000027805 */ /* 0x000fe2000001ff00 */
[----:B------:R-:W-:-:S07]  /*00d0*/  IMAD.MOV.U32 R8, RZ, RZ, RZ ;  /* 0x000000ffff087224 */ /* 0x000fce00078e00ff */
.L_x_2:
[----:B------:R-:W-:-:S04]  /*00e0*/  LEA R4, P0, R7, UR8, 0x3 ;  /* 0x0000000807047c11 */ /* 0x000fc8000f8018ff */
[----:B------:R-:W-:-:S06]  /*00f0*/  LEA.HI.X R5, R7, UR9, R8, 0x3, P0 ;  /* 0x0000000907057c11 */ /* 0x000fcc00080f1c08 */
[----:B------:R-:W2:Y:S01]  /*0100*/  LDG.E.64 R4, desc[UR4][R4.64] ;  /* 0x0000000404047981 */ /* 0x000ea2000c1e1b00 */
[----:B0-----:R-:W-:-:S05]  /*0110*/  IADD3 R7, P0, PT, R6, R7, RZ ;  /* 0x0000000706077210 */ /* 0x001fca0007f1e0ff */
[----:B------:R-:W-:Y:S01]  /*0120*/  IMAD.X R8, RZ, RZ, R8, P0 ;  /* 0x000000ffff087224 */ /* 0x000fe200000e0608 */
[----:B------:R-:W-:-:S04]  /*0130*/  ISETP.GE.U32.AND P0, PT, R7, UR6, PT ;  /* 0x0000000607007c0c */ /* 0x000fc8000bf06070 */
[----:B------:R-:W-:Y:S01]  /*0140*/  ISETP.GE.U32.AND.EX P0, PT, R8, UR7, PT, P0 ;  /* 0x0000000708007c0c */ /* 0x000fe2000bf06100 */
[----:B--2---:R-:W-:-:S12]  /*0150*/  DADD R2, R4, R2 ;  /* 0x0000000004027229 */ /* 0x004fd80000000002 */
[----:B------:R-:W-:Y:S05]  /*0160*/  @!P0 BRA `(.L_x_2) ;  /* 0xfffffffc00dc8947 */ /* 0x000fea000383ffff */
.L_x_1:
[----:B------:R-:W-:Y:S05]  /*0170*/  BSYNC.RECONVERGENT B0 ;  /* 0x0000000000007941 */ /* 0x000fea0003800200 */
.L_x_0:
[----:B------:R-:W0:Y:S02]  /*0180*/  LDCU.64 UR10, c[0x0][0x380] ;  /* 0x00007000ff0a77ac */ /* 0x000e240008000a00 */
[----:B0-----:R-:W-:-:S04]  /*0190*/  LEA R4, P0, R0, UR10, 0x3 ;  /* 0x0000000a00047c11 */ /* 0x001fc8000f8018ff */
[----:B------:R-:W-:-:S05]  /*01a0*/  LEA.HI.X R5, R0, UR11, RZ, 0x3, P0 ;  /* 0x0000000b00057c11 */ /* 0x000fca00080f1cff */
[----:B------:R-:W-:Y:S01]  /*01b0*/  STG.E.64 desc[UR4][R4.64], R2 ;  /* 0x0000000204007986 */ /* 0x000fe2000c101b04 */
[----:B------:R-:W-:Y:S05]  /*01c0*/  EXIT ;  /* 0x000000000000794d */ /* 0x000fea0003800000 */
.L_x_3:
[----:B------:R-:W-:-:S00]  /*01d0*/  BRA `(.L_x_3) ;  /* 0xfffffffc00fc7947 */ /* 0x000fc0000383ffff */
[----:B------:R-:W-:-:S00]  /*01e0*/  NOP ;  /* 0x0000000000007918 */ /* 0x000fc00000000000 */
        /* <DEDUP_REMOVED lines=9> */
.L_x_4:


//--------------------- .nv.shared.reserved.0     --------------------------
	.section	.nv.shared.reserved.0,"aw",@nobits
	.weak		__nv_reservedSMEM_offset_0_alias
	.size		__nv_reservedSMEM_offset_0_alias, 0, 64
	.other		__nv_reservedSMEM_offset_0_alias,@"STO_CUDA_RESERVED_SHARED STV_DEFAULT"
__nv_reservedSMEM_offset_0_alias:
	.zero		0
	.zero		64


//--------------------- .nv.constant0._Z7sum_redPdS_m --------------------------
	.section	.nv.constant0._Z7sum_redPdS_m,"a",@progbits
	.sectionflags	@""
	.align	4
.nv.constant0._Z7sum_redPdS_m:
	.zero		920


//--------------------- SYMBOLS --------------------------

	.type		.nv.reservedSmem.offset0,@object
	.size		.nv.reservedSmem.offset0,0x4
